//
// Generated by NVIDIA NVVM Compiler
//
// Compiler Build ID: CL-36424714
// Cuda compilation tools, release 13.0, V13.0.88
// Based on NVVM 20.0.0
//

.version 9.0
.target sm_100
.address_size 64

	// .globl	_Z21A22_gemm_naive_kernelP6__halfiiiiiii

.visible .entry _Z21A22_gemm_naive_kernelP6__halfiiiiiii(
	.param .u64 .ptr .align 1 _Z21A22_gemm_naive_kernelP6__halfiiiiiii_param_0,
	.param .u32 _Z21A22_gemm_naive_kernelP6__halfiiiiiii_param_1,
	.param .u32 _Z21A22_gemm_naive_kernelP6__halfiiiiiii_param_2,
	.param .u32 _Z21A22_gemm_naive_kernelP6__halfiiiiiii_param_3,
	.param .u32 _Z21A22_gemm_naive_kernelP6__halfiiiiiii_param_4,
	.param .u32 _Z21A22_gemm_naive_kernelP6__halfiiiiiii_param_5,
	.param .u32 _Z21A22_gemm_naive_kernelP6__halfiiiiiii_param_6,
	.param .u32 _Z21A22_gemm_naive_kernelP6__halfiiiiiii_param_7
)
{
	.reg .pred 	%p<14>;
	.reg .b16 	%rs<33>;
	.reg .b32 	%r<104>;
	.reg .b32 	%f<70>;
	.reg .b64 	%rd<121>;

	ld.param.u32 	%r44, [_Z21A22_gemm_naive_kernelP6__halfiiiiiii_param_1];
	ld.param.u32 	%r40, [_Z21A22_gemm_naive_kernelP6__halfiiiiiii_param_4];
	ld.param.u32 	%r41, [_Z21A22_gemm_naive_kernelP6__halfiiiiiii_param_5];
	ld.param.u32 	%r43, [_Z21A22_gemm_naive_kernelP6__halfiiiiiii_param_7];
	add.s32 	%r1, %r41, %r40;
	sub.s32 	%r2, %r44, %r1;
	min.s32 	%r45, %r2, %r43;
	setp.lt.s32 	%p1, %r45, 1;
	@%p1 bra 	$L__BB0_15;
	mov.u32 	%r46, %ctaid.x;
	mov.u32 	%r47, %ntid.x;
	mov.u32 	%r48, %tid.x;
	mad.lo.s32 	%r49, %r46, %r47, %r48;
	mov.u32 	%r50, %ctaid.y;
	mov.u32 	%r51, %ntid.y;
	mov.u32 	%r52, %tid.y;
	mad.lo.s32 	%r53, %r50, %r51, %r52;
	setp.ge.s32 	%p2, %r49, %r43;
	setp.ge.u32 	%p3, %r53, %r2;
	or.pred  	%p4, %p2, %p3;
	@%p4 bra 	$L__BB0_15;
	add.s32 	%r4, %r1, %r53;
	setp.lt.s32 	%p5, %r41, 1;
	mov.f32 	%f69, 0f00000000;
	@%p5 bra 	$L__BB0_14;
	setp.lt.u32 	%p6, %r41, 8;
	mov.f32 	%f69, 0f00000000;
	mov.b32 	%r102, 0;
	@%p6 bra 	$L__BB0_6;
	ld.param.u32 	%r92, [_Z21A22_gemm_naive_kernelP6__halfiiiiiii_param_4];
	and.b32  	%r55, %r41, 2147483640;
	neg.s32 	%r100, %r55;
	add.s32 	%r99, %r92, 1;
	add.s32 	%r98, %r92, 2;
	add.s32 	%r97, %r92, 3;
	add.s32 	%r96, %r92, 4;
	add.s32 	%r95, %r92, 5;
	add.s32 	%r94, %r92, 6;
	add.s32 	%r93, %r92, 7;
	mov.f32 	%f69, 0f00000000;
	cvt.s64.s32 	%rd40, %r4;
$L__BB0_5:
	.pragma "nounroll";
	ld.param.u32 	%r89, [_Z21A22_gemm_naive_kernelP6__halfiiiiiii_param_6];
	ld.param.u32 	%r79, [_Z21A22_gemm_naive_kernelP6__halfiiiiiii_param_3];
	ld.param.u64 	%rd118, [_Z21A22_gemm_naive_kernelP6__halfiiiiiii_param_0];
	and.b32  	%r102, %r41, 2147483640;
	cvt.s64.s32 	%rd5, %r99;
	mov.u32 	%r56, %ctaid.x;
	mov.u32 	%r57, %ntid.x;
	mov.u32 	%r58, %tid.x;
	mad.lo.s32 	%r59, %r56, %r57, %r58;
	add.s32 	%r60, %r89, %r59;
	mul.wide.s32 	%rd6, %r60, %r79;
	add.s64 	%rd7, %rd6, %rd5;
	shl.b64 	%rd8, %rd7, 1;
	cvta.to.global.u64 	%rd9, %rd118;
	add.s64 	%rd10, %rd9, %rd8;
	cvt.s64.s32 	%rd11, %r98;
	add.s64 	%rd12, %rd6, %rd11;
	shl.b64 	%rd13, %rd12, 1;
	add.s64 	%rd14, %rd9, %rd13;
	cvt.s64.s32 	%rd15, %r97;
	add.s64 	%rd16, %rd6, %rd15;
	shl.b64 	%rd17, %rd16, 1;
	add.s64 	%rd18, %rd9, %rd17;
	cvt.s64.s32 	%rd19, %r96;
	add.s64 	%rd20, %rd6, %rd19;
	shl.b64 	%rd21, %rd20, 1;
	add.s64 	%rd22, %rd9, %rd21;
	cvt.s64.s32 	%rd23, %r95;
	add.s64 	%rd24, %rd6, %rd23;
	shl.b64 	%rd25, %rd24, 1;
	add.s64 	%rd26, %rd9, %rd25;
	cvt.s64.s32 	%rd27, %r94;
	add.s64 	%rd28, %rd6, %rd27;
	shl.b64 	%rd29, %rd28, 1;
	add.s64 	%rd30, %rd9, %rd29;
	cvt.s64.s32 	%rd31, %r93;
	add.s64 	%rd32, %rd6, %rd31;
	shl.b64 	%rd33, %rd32, 1;
	add.s64 	%rd34, %rd9, %rd33;
	cvt.s64.s32 	%rd35, %r92;
	add.s64 	%rd36, %rd6, %rd35;
	shl.b64 	%rd37, %rd36, 1;
	add.s64 	%rd38, %rd9, %rd37;
	mul.wide.s32 	%rd39, %r92, %r79;
	add.s64 	%rd41, %rd39, %rd40;
	shl.b64 	%rd42, %rd41, 1;
	add.s64 	%rd43, %rd9, %rd42;
	ld.global.u16 	%rs1, [%rd43];
	ld.global.u16 	%rs2, [%rd38];
	// begin inline asm
	{  cvt.f32.f16 %f17, %rs1;}

	// end inline asm
	// begin inline asm
	{  cvt.f32.f16 %f18, %rs2;}

	// end inline asm
	fma.rn.f32 	%f33, %f17, %f18, %f69;
	mul.wide.s32 	%rd44, %r99, %r79;
	add.s64 	%rd45, %rd44, %rd40;
	shl.b64 	%rd46, %rd45, 1;
	add.s64 	%rd47, %rd9, %rd46;
	ld.global.u16 	%rs3, [%rd47];
	ld.global.u16 	%rs4, [%rd10];
	// begin inline asm
	{  cvt.f32.f16 %f19, %rs3;}

	// end inline asm
	// begin inline asm
	{  cvt.f32.f16 %f20, %rs4;}

	// end inline asm
	fma.rn.f32 	%f34, %f19, %f20, %f33;
	mul.wide.s32 	%rd48, %r98, %r79;
	add.s64 	%rd49, %rd48, %rd40;
	shl.b64 	%rd50, %rd49, 1;
	add.s64 	%rd51, %rd9, %rd50;
	ld.global.u16 	%rs5, [%rd51];
	ld.global.u16 	%rs6, [%rd14];
	// begin inline asm
	{  cvt.f32.f16 %f21, %rs5;}

	// end inline asm
	// begin inline asm
	{  cvt.f32.f16 %f22, %rs6;}

	// end inline asm
	fma.rn.f32 	%f35, %f21, %f22, %f34;
	mul.wide.s32 	%rd52, %r97, %r79;
	add.s64 	%rd53, %rd52, %rd40;
	shl.b64 	%rd54, %rd53, 1;
	add.s64 	%rd55, %rd9, %rd54;
	ld.global.u16 	%rs7, [%rd55];
	ld.global.u16 	%rs8, [%rd18];
	// begin inline asm
	{  cvt.f32.f16 %f23, %rs7;}

	// end inline asm
	// begin inline asm
	{  cvt.f32.f16 %f24, %rs8;}

	// end inline asm
	fma.rn.f32 	%f36, %f23, %f24, %f35;
	mul.wide.s32 	%rd56, %r96, %r79;
	add.s64 	%rd57, %rd56, %rd40;
	shl.b64 	%rd58, %rd57, 1;
	add.s64 	%rd59, %rd9, %rd58;
	ld.global.u16 	%rs9, [%rd59];
	ld.global.u16 	%rs10, [%rd22];
	// begin inline asm
	{  cvt.f32.f16 %f25, %rs9;}

	// end inline asm
	// begin inline asm
	{  cvt.f32.f16 %f26, %rs10;}

	// end inline asm
	fma.rn.f32 	%f37, %f25, %f26, %f36;
	mul.wide.s32 	%rd60, %r95, %r79;
	add.s64 	%rd61, %rd60, %rd40;
	shl.b64 	%rd62, %rd61, 1;
	add.s64 	%rd63, %rd9, %rd62;
	ld.global.u16 	%rs11, [%rd63];
	ld.global.u16 	%rs12, [%rd26];
	// begin inline asm
	{  cvt.f32.f16 %f27, %rs11;}

	// end inline asm
	// begin inline asm
	{  cvt.f32.f16 %f28, %rs12;}

	// end inline asm
	fma.rn.f32 	%f38, %f27, %f28, %f37;
	mul.wide.s32 	%rd64, %r94, %r79;
	add.s64 	%rd65, %rd64, %rd40;
	shl.b64 	%rd66, %rd65, 1;
	add.s64 	%rd67, %rd9, %rd66;
	ld.global.u16 	%rs13, [%rd67];
	ld.global.u16 	%rs14, [%rd30];
	// begin inline asm
	{  cvt.f32.f16 %f29, %rs13;}

	// end inline asm
	// begin inline asm
	{  cvt.f32.f16 %f30, %rs14;}

	// end inline asm
	fma.rn.f32 	%f39, %f29, %f30, %f38;
	mul.wide.s32 	%rd68, %r93, %r79;
	add.s64 	%rd69, %rd68, %rd40;
	shl.b64 	%rd70, %rd69, 1;
	add.s64 	%rd71, %rd9, %rd70;
	ld.global.u16 	%rs15, [%rd71];
	ld.global.u16 	%rs16, [%rd34];
	// begin inline asm
	{  cvt.f32.f16 %f31, %rs15;}

	// end inline asm
	// begin inline asm
	{  cvt.f32.f16 %f32, %rs16;}

	// end inline asm
	fma.rn.f32 	%f69, %f31, %f32, %f39;
	add.s32 	%r100, %r100, 8;
	add.s32 	%r99, %r99, 8;
	add.s32 	%r98, %r98, 8;
	add.s32 	%r97, %r97, 8;
	add.s32 	%r96, %r96, 8;
	add.s32 	%r95, %r95, 8;
	add.s32 	%r94, %r94, 8;
	add.s32 	%r93, %r93, 8;
	add.s32 	%r92, %r92, 8;
	setp.ne.s32 	%p7, %r100, 0;
	@%p7 bra 	$L__BB0_5;
$L__BB0_6:
	and.b32  	%r33, %r41, 7;
	setp.eq.s32 	%p8, %r33, 0;
	@%p8 bra 	$L__BB0_14;
	ld.param.u32 	%r90, [_Z21A22_gemm_naive_kernelP6__halfiiiiiii_param_6];
	ld.param.u32 	%r80, [_Z21A22_gemm_naive_kernelP6__halfiiiiiii_param_3];
	ld.param.u64 	%rd119, [_Z21A22_gemm_naive_kernelP6__halfiiiiiii_param_0];
	mov.u32 	%r61, %ctaid.x;
	mov.u32 	%r62, %ntid.x;
	mov.u32 	%r63, %tid.x;
	mad.lo.s32 	%r64, %r61, %r62, %r63;
	add.s32 	%r65, %r90, %r64;
	mul.wide.s32 	%rd1, %r65, %r80;
	cvta.to.global.u64 	%rd2, %rd119;
	cvt.s64.s32 	%rd3, %r4;
	and.b32  	%r34, %r41, 3;
	setp.lt.u32 	%p9, %r33, 4;
	@%p9 bra 	$L__BB0_9;
	ld.param.u32 	%r86, [_Z21A22_gemm_naive_kernelP6__halfiiiiiii_param_4];
	ld.param.u32 	%r81, [_Z21A22_gemm_naive_kernelP6__halfiiiiiii_param_3];
	add.s32 	%r66, %r102, %r86;
	cvt.s64.s32 	%rd72, %r66;
	mul.wide.s32 	%rd73, %r66, %r81;
	add.s64 	%rd74, %rd73, %rd3;
	shl.b64 	%rd75, %rd74, 1;
	add.s64 	%rd76, %rd2, %rd75;
	ld.global.u16 	%rs17, [%rd76];
	add.s64 	%rd77, %rd1, %rd72;
	shl.b64 	%rd78, %rd77, 1;
	add.s64 	%rd79, %rd2, %rd78;
	ld.global.u16 	%rs18, [%rd79];
	// begin inline asm
	{  cvt.f32.f16 %f41, %rs17;}

	// end inline asm
	// begin inline asm
	{  cvt.f32.f16 %f42, %rs18;}

	// end inline asm
	fma.rn.f32 	%f49, %f41, %f42, %f69;
	add.s32 	%r67, %r66, 1;
	mul.wide.s32 	%rd80, %r67, %r81;
	add.s64 	%rd81, %rd80, %rd3;
	shl.b64 	%rd82, %rd81, 1;
	add.s64 	%rd83, %rd2, %rd82;
	ld.global.u16 	%rs19, [%rd83];
	ld.global.u16 	%rs20, [%rd79+2];
	// begin inline asm
	{  cvt.f32.f16 %f43, %rs19;}

	// end inline asm
	// begin inline asm
	{  cvt.f32.f16 %f44, %rs20;}

	// end inline asm
	fma.rn.f32 	%f50, %f43, %f44, %f49;
	add.s32 	%r68, %r66, 2;
	mul.wide.s32 	%rd84, %r68, %r81;
	add.s64 	%rd85, %rd84, %rd3;
	shl.b64 	%rd86, %rd85, 1;
	add.s64 	%rd87, %rd2, %rd86;
	ld.global.u16 	%rs21, [%rd87];
	ld.global.u16 	%rs22, [%rd79+4];
	// begin inline asm
	{  cvt.f32.f16 %f45, %rs21;}

	// end inline asm
	// begin inline asm
	{  cvt.f32.f16 %f46, %rs22;}

	// end inline asm
	fma.rn.f32 	%f51, %f45, %f46, %f50;
	add.s32 	%r69, %r66, 3;
	mul.wide.s32 	%rd88, %r69, %r81;
	add.s64 	%rd89, %rd88, %rd3;
	shl.b64 	%rd90, %rd89, 1;
	add.s64 	%rd91, %rd2, %rd90;
	ld.global.u16 	%rs23, [%rd91];
	ld.global.u16 	%rs24, [%rd79+6];
	// begin inline asm
	{  cvt.f32.f16 %f47, %rs23;}

	// end inline asm
	// begin inline asm
	{  cvt.f32.f16 %f48, %rs24;}

	// end inline asm
	fma.rn.f32 	%f69, %f47, %f48, %f51;
	add.s32 	%r102, %r102, 4;
$L__BB0_9:
	setp.eq.s32 	%p10, %r34, 0;
	@%p10 bra 	$L__BB0_14;
	setp.eq.s32 	%p11, %r34, 1;
	@%p11 bra 	$L__BB0_12;
	ld.param.u32 	%r87, [_Z21A22_gemm_naive_kernelP6__halfiiiiiii_param_4];
	ld.param.u32 	%r82, [_Z21A22_gemm_naive_kernelP6__halfiiiiiii_param_3];
	add.s32 	%r70, %r102, %r87;
	cvt.s64.s32 	%rd92, %r70;
	mul.wide.s32 	%rd93, %r70, %r82;
	add.s64 	%rd94, %rd93, %rd3;
	shl.b64 	%rd95, %rd94, 1;
	add.s64 	%rd96, %rd2, %rd95;
	ld.global.u16 	%rs25, [%rd96];
	add.s64 	%rd97, %rd1, %rd92;
	shl.b64 	%rd98, %rd97, 1;
	add.s64 	%rd99, %rd2, %rd98;
	ld.global.u16 	%rs26, [%rd99];
	// begin inline asm
	{  cvt.f32.f16 %f53, %rs25;}

	// end inline asm
	// begin inline asm
	{  cvt.f32.f16 %f54, %rs26;}

	// end inline asm
	fma.rn.f32 	%f57, %f53, %f54, %f69;
	add.s32 	%r71, %r70, 1;
	mul.wide.s32 	%rd100, %r71, %r82;
	add.s64 	%rd101, %rd100, %rd3;
	shl.b64 	%rd102, %rd101, 1;
	add.s64 	%rd103, %rd2, %rd102;
	ld.global.u16 	%rs27, [%rd103];
	ld.global.u16 	%rs28, [%rd99+2];
	// begin inline asm
	{  cvt.f32.f16 %f55, %rs27;}

	// end inline asm
	// begin inline asm
	{  cvt.f32.f16 %f56, %rs28;}

	// end inline asm
	fma.rn.f32 	%f69, %f55, %f56, %f57;
	add.s32 	%r102, %r102, 2;
$L__BB0_12:
	and.b32  	%r72, %r41, 1;
	setp.eq.b32 	%p12, %r72, 1;
	not.pred 	%p13, %p12;
	@%p13 bra 	$L__BB0_14;
	ld.param.u32 	%r88, [_Z21A22_gemm_naive_kernelP6__halfiiiiiii_param_4];
	ld.param.u32 	%r83, [_Z21A22_gemm_naive_kernelP6__halfiiiiiii_param_3];
	add.s32 	%r73, %r102, %r88;
	cvt.s64.s32 	%rd104, %r73;
	mul.wide.s32 	%rd105, %r73, %r83;
	add.s64 	%rd106, %rd105, %rd3;
	shl.b64 	%rd107, %rd106, 1;
	add.s64 	%rd108, %rd2, %rd107;
	ld.global.u16 	%rs29, [%rd108];
	add.s64 	%rd109, %rd1, %rd104;
	shl.b64 	%rd110, %rd109, 1;
	add.s64 	%rd111, %rd2, %rd110;
	ld.global.u16 	%rs30, [%rd111];
	// begin inline asm
	{  cvt.f32.f16 %f58, %rs29;}

	// end inline asm
	// begin inline asm
	{  cvt.f32.f16 %f59, %rs30;}

	// end inline asm
	fma.rn.f32 	%f69, %f58, %f59, %f69;
$L__BB0_14:
	ld.param.u32 	%r91, [_Z21A22_gemm_naive_kernelP6__halfiiiiiii_param_6];
	ld.param.u32 	%r84, [_Z21A22_gemm_naive_kernelP6__halfiiiiiii_param_3];
	ld.param.u64 	%rd120, [_Z21A22_gemm_naive_kernelP6__halfiiiiiii_param_0];
	cvt.s64.s32 	%rd112, %r4;
	mov.u32 	%r74, %ctaid.x;
	mov.u32 	%r75, %ntid.x;
	mov.u32 	%r76, %tid.x;
	mad.lo.s32 	%r77, %r74, %r75, %r76;
	add.s32 	%r78, %r91, %r77;
	mul.wide.s32 	%rd113, %r78, %r84;
	add.s64 	%rd114, %rd113, %rd112;
	cvta.to.global.u64 	%rd115, %rd120;
	shl.b64 	%rd116, %rd114, 1;
	add.s64 	%rd117, %rd115, %rd116;
	ld.global.u16 	%rs31, [%rd117];
	// begin inline asm
	{  cvt.f32.f16 %f60, %rs31;}

	// end inline asm
	sub.f32 	%f61, %f60, %f69;
	// begin inline asm
	{  cvt.rn.f16.f32 %rs32, %f61;}

	// end inline asm
	st.global.u16 	[%rd117], %rs32;
$L__BB0_15:
	ret;

}


// ===== COMPILED SASS (sm_100) =====

	.target	sm_100

	.elftype	@"ET_EXEC"


//--------------------- .note.nv.tkinfo           --------------------------
	.section	.note.nv.tkinfo,"",@"SHT_NOTE"
	.sectionflags	@"SHF_NOTE_NV_TKINFO"
	.tkinfo
        /*0018*/ 	.word	0x00000002
        /*0030*/ 	.string	""
        /*0030*/ 	.string	"ptxas"
        /*0030*/ 	.string	"Cuda compilation tools, release 13.0, V13.0.88"
        /*0030*/ 	.string	"Build cuda_13.0.r13.0/compiler.36424714_0"
        /*0030*/ 	.string	"-arch sm_100 -m 64 "



//--------------------- .note.nv.cuinfo           --------------------------
	.section	.note.nv.cuinfo,"",@"SHT_NOTE"
	.sectionflags	@"SHF_NOTE_NV_CUINFO"
        /*0018*/ 	.short	0x0002
        /*001a*/ 	.short	0x0064
        /*001c*/ 	.short	0x0082
	.zero		2


//--------------------- .nv.info                  --------------------------
	.section	.nv.info,"",@"SHT_CUDA_INFO"
	.align	4


	//----- nvinfo : EIATTR_REGCOUNT
	.align		4
        /*0000*/ 	.byte	0x04, 0x2f
        /*0002*/ 	.short	(.L_1 - .L_0)
	.align		4
.L_0:
        /*0004*/ 	.word	index@(_Z21A22_gemm_naive_kernelP6__halfiiiiiii)
        /*0008*/ 	.word	0x00000020


	//----- nvinfo : EIATTR_FRAME_SIZE
	.align		4
.L_1:
        /*000c*/ 	.byte	0x04, 0x11
        /*000e*/ 	.short	(.L_3 - .L_2)
	.align		4
.L_2:
        /*0010*/ 	.word	index@(_Z21A22_gemm_naive_kernelP6__halfiiiiiii)
        /*0014*/ 	.word	0x00000000


	//----- nvinfo : EIATTR_MIN_STACK_SIZE
	.align		4
.L_3:
        /*0018*/ 	.byte	0x04, 0x12
        /*001a*/ 	.short	(.L_5 - .L_4)
	.align		4
.L_4:
        /*001c*/ 	.word	index@(_Z21A22_gemm_naive_kernelP6__halfiiiiiii)
        /*0020*/ 	.word	0x00000000
.L_5:


//--------------------- .nv.compat                --------------------------
	.section	.nv.compat,"",@"SHT_CUDA_COMPAT_INFO"
	.align	4
        /*0000*/ 	.byte	0x02, 0x09, 0x00, 0x00, 0x02, 0x02, 0x01, 0x00, 0x02, 0x05, 0x05, 0x00, 0x03, 0x07, 0x01, 0x01
        /*0010*/ 	.byte	0x02, 0x03, 0x00, 0x00, 0x02, 0x06, 0x01, 0x00, 0x04, 0x0b, 0x08, 0x00, 0x09, 0x00, 0x00, 0x00
        /*0020*/ 	.byte	0x00, 0x00, 0x00, 0x00


//--------------------- .nv.info._Z21A22_gemm_naive_kernelP6__halfiiiiiii --------------------------
	.section	.nv.info._Z21A22_gemm_naive_kernelP6__halfiiiiiii,"",@"SHT_CUDA_INFO"
	.sectionflags	@""
	.align	4


	//----- nvinfo : EIATTR_CUDA_API_VERSION
	.align		4
        /*0000*/ 	.byte	0x04, 0x37
        /*0002*/ 	.short	(.L_7 - .L_6)
.L_6:
        /*0004*/ 	.word	0x00000082


	//----- nvinfo : EIATTR_KPARAM_INFO
	.align		4
.L_7:
        /*0008*/ 	.byte	0x04, 0x17
        /*000a*/ 	.short	(.L_9 - .L_8)
.L_8:
        /*000c*/ 	.word	0x00000000
        /*0010*/ 	.short	0x0007
        /*0012*/ 	.short	0x0020
        /*0014*/ 	.byte	0x00, 0xf0, 0x11, 0x00


	//----- nvinfo : EIATTR_KPARAM_INFO
	.align		4
.L_9:
        /*0018*/ 	.byte	0x04, 0x17
        /*001a*/ 	.short	(.L_11 - .L_10)
.L_10:
        /*001c*/ 	.word	0x00000000
        /*0020*/ 	.short	0x0006
        /*0022*/ 	.short	0x001c
        /*0024*/ 	.byte	0x00, 0xf0, 0x11, 0x00


	//----- nvinfo : EIATTR_KPARAM_INFO
	.align		4
.L_11:
        /*0028*/ 	.byte	0x04, 0x17
        /*002a*/ 	.short	(.L_13 - .L_12)
.L_12:
        /*002c*/ 	.word	0x00000000
        /*0030*/ 	.short	0x0005
        /*0032*/ 	.short	0x0018
        /*0034*/ 	.byte	0x00, 0xf0, 0x11, 0x00


	//----- nvinfo : EIATTR_KPARAM_INFO
	.align		4
.L_13:
        /*0038*/ 	.byte	0x04, 0x17
        /*003a*/ 	.short	(.L_15 - .L_14)
.L_14:
        /*003c*/ 	.word	0x00000000
        /*0040*/ 	.short	0x0004
        /*0042*/ 	.short	0x0014
        /*0044*/ 	.byte	0x00, 0xf0, 0x11, 0x00


	//----- nvinfo : EIATTR_KPARAM_INFO
	.align		4
.L_15:
        /*0048*/ 	.byte	0x04, 0x17
        /*004a*/ 	.short	(.L_17 - .L_16)
.L_16:
        /*004c*/ 	.word	0x00000000
        /*0050*/ 	.short	0x0003
        /*0052*/ 	.short	0x0010
        /*0054*/ 	.byte	0x00, 0xf0, 0x11, 0x00


	//----- nvinfo : EIATTR_KPARAM_INFO
	.align		4
.L_17:
        /*0058*/ 	.byte	0x04, 0x17
        /*005a*/ 	.short	(.L_19 - .L_18)
.L_18:
        /*005c*/ 	.word	0x00000000
        /*0060*/ 	.short	0x0002
        /*0062*/ 	.short	0x000c
        /*0064*/ 	.byte	0x00, 0xf0, 0x11, 0x00


	//----- nvinfo : EIATTR_KPARAM_INFO
	.align		4
.L_19:
        /*0068*/ 	.byte	0x04, 0x17
        /*006a*/ 	.short	(.L_21 - .L_20)
.L_20:
        /*006c*/ 	.word	0x00000000
        /*0070*/ 	.short	0x0001
        /*0072*/ 	.short	0x0008
        /*0074*/ 	.byte	0x00, 0xf0, 0x11, 0x00


	//----- nvinfo : EIATTR_KPARAM_INFO
	.align		4
.L_21:
        /*0078*/ 	.byte	0x04, 0x17
        /*007a*/ 	.short	(.L_23 - .L_22)
.L_22:
        /*007c*/ 	.word	0x00000000
        /*0080*/ 	.short	0x0000
        /*0082*/ 	.short	0x0000
        /*0084*/ 	.byte	0x00, 0xf5, 0x21, 0x00


	//----- nvinfo : EIATTR_SPARSE_MMA_MASK
	.align		4
.L_23:
        /*0088*/ 	.byte	0x03, 0x50
        /*008a*/ 	.short	0x0000


	//----- nvinfo : EIATTR_MAXREG_COUNT
	.align		4
        /*008c*/ 	.byte	0x03, 0x1b
        /*008e*/ 	.short	0x00ff


	//----- nvinfo : EIATTR_MERCURY_ISA_VERSION
	.align		4
        /*0090*/ 	.byte	0x03, 0x5f
        /*0092*/ 	.short	0x0101


	//----- nvinfo : EIATTR_VRC_CTA_INIT_COUNT
	.align		4
        /*0094*/ 	.byte	0x02, 0x4a
	.zero		1
	.zero		1


	//----- nvinfo : EIATTR_EXIT_INSTR_OFFSETS
	.align		4
        /*0098*/ 	.byte	0x04, 0x1c
        /*009a*/ 	.short	(.L_25 - .L_24)


	//   ....[0]....
.L_24:
        /*009c*/ 	.word	0x00000090


	//   ....[1]....
        /*00a0*/ 	.word	0x00000140


	//   ....[2]....
        /*00a4*/ 	.word	0x000011b0


	//----- nvinfo : EIATTR_CBANK_PARAM_SIZE
	.align		4
.L_25:
        /*00a8*/ 	.byte	0x03, 0x19
        /*00aa*/ 	.short	0x0024


	//----- nvinfo : EIATTR_PARAM_CBANK
	.align		4
        /*00ac*/ 	.byte	0x04, 0x0a
        /*00ae*/ 	.short	(.L_27 - .L_26)
	.align		4
.L_26:
        /*00b0*/ 	.word	index@(.nv.constant0._Z21A22_gemm_naive_kernelP6__halfiiiiiii)
        /*00b4*/ 	.short	0x0380
        /*00b6*/ 	.short	0x0024


	//----- nvinfo : EIATTR_SW_WAR
	.align		4
.L_27:
        /*00b8*/ 	.byte	0x04, 0x36
        /*00ba*/ 	.short	(.L_29 - .L_28)
.L_28:
        /*00bc*/ 	.word	0x00000008
.L_29:


//--------------------- .nv.callgraph             --------------------------
	.section	.nv.callgraph,"",@"SHT_CUDA_CALLGRAPH"
	.align	4
	.sectionentsize	8
	.align		4
        /*0000*/ 	.word	0x00000000
	.align		4
        /*0004*/ 	.word	0xffffffff
	.align		4
        /*0008*/ 	.word	0x00000000
	.align		4
        /*000c*/ 	.word	0xfffffffe
	.align		4
        /*0010*/ 	.word	0x00000000
	.align		4
        /*0014*/ 	.word	0xfffffffd
	.align		4
        /*0018*/ 	.word	0x00000000
	.align		4
        /*001c*/ 	.word	0xfffffffc


//--------------------- .text._Z21A22_gemm_naive_kernelP6__halfiiiiiii --------------------------
	.section	.text._Z21A22_gemm_naive_kernelP6__halfiiiiiii,"ax",@progbits
	.align	128
        .global         _Z21A22_gemm_naive_kernelP6__halfiiiiiii
        .type           _Z21A22_gemm_naive_kernelP6__halfiiiiiii,@function
        .size           _Z21A22_gemm_naive_kernelP6__halfiiiiiii,(.L_x_6 - _Z21A22_gemm_naive_kernelP6__halfiiiiiii)
        .other          _Z21A22_gemm_naive_kernelP6__halfiiiiiii,@"STO_CUDA_ENTRY STV_DEFAULT"
_Z21A22_gemm_naive_kernelP6__halfiiiiiii:
.text._Z21A22_gemm_naive_kernelP6__halfiiiiiii:
[----:B------:R-:W-:Y:S01]  /*0000*/  LDC R1, c[0x0][0x37c] ;  /* 0x0000df00ff017b82 */ /* 0x000fe20000000800 */
[----:B------:R-:W0:Y:S07]  /*0010*/  LDCU UR20, c[0x0][0x398] ;  /* 0x00007300ff1477ac */ /* 0x000e2e0008000800 */
[----:B------:R-:W1:Y:S01]  /*0020*/  LDC R7, c[0x0][0x3a0] ;  /* 0x0000e800ff077b82 */ /* 0x000e620000000800 */
[----:B------:R-:W0:Y:S01]  /*0030*/  LDCU UR21, c[0x0][0x394] ;  /* 0x00007280ff1577ac */ /* 0x000e220008000800 */
[----:B------:R-:W2:Y:S01]  /*0040*/  LDCU UR4, c[0x0][0x388] ;  /* 0x00007100ff0477ac */ /* 0x000ea20008000800 */
[----:B0-----:R-:W-:-:S04]  /*0050*/  UIADD3 UR5, UPT, UPT, UR20, UR21, URZ ;  /* 0x0000001514057290 */ /* 0x001fc8000fffe0ff */
[----:B--2---:R-:W-:-:S06]  /*0060*/  UIADD3 UR4, UPT, UPT, -UR5, UR4, URZ ;  /* 0x0000000405047290 */ /* 0x004fcc000fffe1ff */
[----:B-1----:R-:W-:-:S04]  /*0070*/  VIMNMX R0, PT, PT, R7, UR4, PT ;  /* 0x0000000407007c48 */ /* 0x002fc8000bfe0100 */
[----:B------:R-:W-:-:S13]  /*0080*/  ISETP.GE.AND P0, PT, R0, 0x1, PT ;  /* 0x000000010000780c */ /* 0x000fda0003f06270 */
[----:B------:R-:W-:Y:S05]  /*0090*/  @!P0 EXIT ;  /* 0x000000000000894d */ /* 0x000fea0003800000 */
[----:B------:R-:W0:Y:S01]  /*00a0*/  S2R R5, SR_TID.Y ;  /* 0x0000000000057919 */ /* 0x000e220000002200 */
[----:B------:R-:W1:Y:S01]  /*00b0*/  LDC R3, c[0x0][0x360] ;  /* 0x0000d800ff037b82 */ /* 0x000e620000000800 */
[----:B------:R-:W1:Y:S07]  /*00c0*/  S2R R0, SR_TID.X ;  /* 0x0000000000007919 */ /* 0x000e6e0000002100 */
[----:B------:R-:W0:Y:S08]  /*00d0*/  S2UR UR6, SR_CTAID.Y ;  /* 0x00000000000679c3 */ /* 0x000e300000002600 */
[----:B------:R-:W0:Y:S08]  /*00e0*/  LDC R8, c[0x0][0x364] ;  /* 0x0000d900ff087b82 */ /* 0x000e300000000800 */
[----:B------:R-:W1:Y:S01]  /*00f0*/  S2UR UR17, SR_CTAID.X ;  /* 0x00000000001179c3 */ /* 0x000e620000002500 */
[----:B0-----:R-:W-:-:S05]  /*0100*/  IMAD R8, R8, UR6, R5 ;  /* 0x0000000608087c24 */ /* 0x001fca000f8e0205 */
[----:B------:R-:W-:Y:S01]  /*0110*/  ISETP.GE.U32.AND P0, PT, R8, UR4, PT ;  /* 0x0000000408007c0c */ /* 0x000fe2000bf06070 */
[----:B-1----:R-:W-:-:S05]  /*0120*/  IMAD R2, R3, UR17, R0 ;  /* 0x0000001103027c24 */ /* 0x002fca000f8e0200 */
[----:B------:R-:W-:-:S13]  /*0130*/  ISETP.GE.OR P0, PT, R2, R7, P0 ;  /* 0x000000070200720c */ /* 0x000fda0000706670 */
[----:B------:R-:W-:Y:S05]  /*0140*/  @P0 EXIT ;  /* 0x000000000000094d */ /* 0x000fea0003800000 */
[----:B------:R-:W-:Y:S01]  /*0150*/  UISETP.GE.AND UP0, UPT, UR20, 0x1, UPT ;  /* 0x000000011400788c */ /* 0x000fe2000bf06270 */
[----:B------:R-:W-:Y:S01]  /*0160*/  HFMA2 R26, -RZ, RZ, 0, 0 ;  /* 0x00000000ff1a7431 */ /* 0x000fe200000001ff */
[----:B------:R-:W-:Y:S01]  /*0170*/  IADD3 R8, PT, PT, R8, UR5, RZ ;  /* 0x0000000508087c10 */ /* 0x000fe2000fffe0ff */
[----:B------:R-:W0:Y:S06]  /*0180*/  LDCU.64 UR18, c[0x0][0x358] ;  /* 0x00006b00ff1277ac */ /* 0x000e2c0008000a00 */
[----:B------:R-:W-:Y:S05]  /*0190*/  BRA.U !UP0, `(.L_x_0) ;  /* 0x0000000d08c87547 */ /* 0x000fea000b800000 */
[----:B------:R-:W-:Y:S01]  /*01a0*/  UISETP.GE.U32.AND UP0, UPT, UR20, 0x8, UPT ;  /* 0x000000081400788c */ /* 0x000fe2000bf06070 */
[----:B------:R-:W-:Y:S01]  /*01b0*/  MOV R26, RZ ;  /* 0x000000ff001a7202 */ /* 0x000fe20000000f00 */
[----:B------:R-:W-:-:S07]  /*01c0*/  UMOV UR4, URZ ;  /* 0x000000ff00047c82 */ /* 0x000fce0008000000 */
[----:B------:R-:W-:Y:S05]  /*01d0*/  BRA.U !UP0, `(.L_x_1) ;  /* 0x00000009081c7547 */ /* 0x000fea000b800000 */
[----:B------:R-:W-:Y:S01]  /*01e0*/  HFMA2 R26, -RZ, RZ, 0, 0 ;  /* 0x00000000ff1a7431 */ /* 0x000fe200000001ff */
[----:B------:R-:W-:Y:S02]  /*01f0*/  ULOP3.LUT UR4, UR20, 0x7ffffff8, URZ, 0xc0, !UPT ;  /* 0x7ffffff814047892 */ /* 0x000fe4000f8ec0ff */
[----:B------:R-:W-:Y:S02]  /*0200*/  UIADD3 UR10, UPT, UPT, UR21, 0x1, URZ ;  /* 0x00000001150a7890 */ /* 0x000fe4000fffe0ff */
[----:B------:R-:W-:Y:S02]  /*0210*/  UIADD3 UR11, UPT, UPT, UR21, 0x2, URZ ;  /* 0x00000002150b7890 */ /* 0x000fe4000fffe0ff */
[----:B------:R-:W-:Y:S01]  /*0220*/  UIADD3 UR12, UPT, UPT, UR21, 0x3, URZ ;  /* 0x00000003150c7890 */ /* 0x000fe2000fffe0ff */
[----:B------:R-:W1:Y:S01]  /*0230*/  LDCU UR8, c[0x0][0x394] ;  /* 0x00007280ff0877ac */ /* 0x000e620008000800 */
[----:B------:R-:W2:Y:S01]  /*0240*/  LDCU UR22, c[0x0][0x39c] ;  /* 0x00007380ff1677ac */ /* 0x000ea20008000800 */
[----:B------:R-:W3:Y:S01]  /*0250*/  LDCU.64 UR24, c[0x0][0x380] ;  /* 0x00007000ff1877ac */ /* 0x000ee20008000a00 */
[----:B------:R-:W-:-:S02]  /*0260*/  UIADD3 UR13, UPT, UPT, UR21, 0x4, URZ ;  /* 0x00000004150d7890 */ /* 0x000fc4000fffe0ff */
[----:B------:R-:W-:Y:S02]  /*0270*/  UIADD3 UR14, UPT, UPT, UR21, 0x5, URZ ;  /* 0x00000005150e7890 */ /* 0x000fe4000fffe0ff */
[----:B------:R-:W-:Y:S02]  /*0280*/  UIADD3 UR15, UPT, UPT, UR21, 0x6, URZ ;  /* 0x00000006150f7890 */ /* 0x000fe4000fffe0ff */
[----:B------:R-:W-:Y:S02]  /*0290*/  UIADD3 UR16, UPT, UPT, UR21, 0x7, URZ ;  /* 0x0000000715107890 */ /* 0x000fe4000fffe0ff */
[----:B------:R-:W-:-:S12]  /*02a0*/  UIADD3 UR9, UPT, UPT, -UR4, URZ, URZ ;  /* 0x000000ff04097290 */ /* 0x000fd8000fffe1ff */
.L_x_2:
[----:B------:R-:W4:Y:S01]  /*02b0*/  LDC R3, c[0x0][0x390] ;  /* 0x0000e400ff037b82 */ /* 0x000f220000000800 */
[----:B------:R-:W-:Y:S01]  /*02c0*/  SHF.R.S32.HI R9, RZ, 0x1f, R8 ;  /* 0x0000001fff097819 */ /* 0x000fe20000011408 */
[----:B------:R-:W-:Y:S02]  /*02d0*/  USHF.R.S32.HI UR5, URZ, 0x1f, UR10 ;  /* 0x0000001fff057899 */ /* 0x000fe4000801140a */
[----:B------:R-:W-:Y:S01]  /*02e0*/  UMOV UR4, UR10 ;  /* 0x0000000a00047c82 */ /* 0x000fe20008000000 */
[----:B-1----:R-:W-:-:S03]  /*02f0*/  USHF.R.S32.HI UR7, URZ, 0x1f, UR8 ;  /* 0x0000001fff077899 */ /* 0x002fc60008011408 */
[----:B------:R-:W1:Y:S01]  /*0300*/  LDC R5, c[0x0][0x360] ;  /* 0x0000d800ff057b82 */ /* 0x000e620000000800 */
[----:B----4-:R-:W-:-:S04]  /*0310*/  IMAD.WIDE R6, R3, UR8, R8 ;  /* 0x0000000803067c25 */ /* 0x010fc8000f8e0208 */
[----:B------:R-:W-:Y:S01]  /*0320*/  IMAD.WIDE R16, R3, UR11, R8 ;  /* 0x0000000b03107c25 */ /* 0x000fe2000f8e0208 */
[----:B---3--:R-:W-:-:S03]  /*0330*/  LEA R24, P0, R6, UR24, 0x1 ;  /* 0x0000001806187c11 */ /* 0x008fc6000f8008ff */
[----:B-1----:R-:W-:Y:S01]  /*0340*/  IMAD R4, R5, UR17, R0 ;  /* 0x0000001105047c24 */ /* 0x002fe2000f8e0200 */
[----:B------:R-:W-:Y:S01]  /*0350*/  LEA.HI.X R25, R6, UR25, R7, 0x1, P0 ;  /* 0x0000001906197c11 */ /* 0x000fe200080f0c07 */
[C-C-:B------:R-:W-:Y:S01]  /*0360*/  IMAD.WIDE R10, R3.reuse, UR10, R8.reuse ;  /* 0x0000000a030a7c25 */ /* 0x140fe2000f8e0208 */
[----:B------:R-:W-:Y:S02]  /*0370*/  LEA R18, P0, R16, UR24, 0x1 ;  /* 0x0000001810127c11 */ /* 0x000fe4000f8008ff */
[----:B--2---:R-:W-:Y:S01]  /*0380*/  IADD3 R4, PT, PT, R4, UR22, RZ ;  /* 0x0000001604047c10 */ /* 0x004fe2000fffe0ff */
[C---:B------:R-:W-:Y:S01]  /*0390*/  IMAD.WIDE R6, R3.reuse, UR12, R8 ;  /* 0x0000000c03067c25 */ /* 0x040fe2000f8e0208 */
[----:B------:R-:W-:Y:S01]  /*03a0*/  LEA.HI.X R19, R16, UR25, R17, 0x1, P0 ;  /* 0x0000001910137c11 */ /* 0x000fe200080f0c11 */
[----:B------:R-:W-:Y:S01]  /*03b0*/  UMOV UR6, UR8 ;  /* 0x0000000800067c82 */ /* 0x000fe20008000000 */
[----:B------:R-:W-:Y:S01]  /*03c0*/  LEA R28, P1, R10, UR24, 0x1 ;  /* 0x000000180a1c7c11 */ /* 0x000fe2000f8208ff */
[----:B------:R-:W-:Y:S01]  /*03d0*/  IMAD.WIDE R14, R4, R3, UR4 ;  /* 0x00000004040e7e25 */ /* 0x000fe2000f8e0203 */
[----:B------:R-:W-:Y:S01]  /*03e0*/  USHF.R.S32.HI UR5, URZ, 0x1f, UR11 ;  /* 0x0000001fff057899 */ /* 0x000fe2000801140b */
[----:B0-----:R0:W2:Y:S01]  /*03f0*/  LDG.E.U16 R2, desc[UR18][R24.64] ;  /* 0x0000001218027981 */ /* 0x0010a2000c1e1500 */
[----:B------:R-:W-:Y:S01]  /*0400*/  UMOV UR4, UR11 ;  /* 0x0000000b00047c82 */ /* 0x000fe20008000000 */
[----:B------:R-:W-:Y:S01]  /*0410*/  IMAD.WIDE R12, R3, UR13, R8 ;  /* 0x0000000d030c7c25 */ /* 0x000fe2000f8e0208 */
[----:B------:R-:W-:-:S02]  /*0420*/  LEA R16, P0, R14, UR24, 0x1 ;  /* 0x000000180e107c11 */ /* 0x000fc4000f8008ff */
[----:B------:R-:W-:Y:S02]  /*0430*/  LEA.HI.X R29, R10, UR25, R11, 0x1, P1 ;  /* 0x000000190a1d7c11 */ /* 0x000fe400088f0c0b */
[----:B------:R-:W-:Y:S01]  /*0440*/  LEA.HI.X R17, R14, UR25, R15, 0x1, P0 ;  /* 0x000000190e117c11 */ /* 0x000fe200080f0c0f */
[----:B------:R-:W-:Y:S01]  /*0450*/  IMAD.WIDE R14, R4, R3, UR4 ;  /* 0x00000004040e7e25 */ /* 0x000fe2000f8e0203 */
[----:B------:R-:W-:Y:S02]  /*0460*/  LEA R22, P1, R6, UR24, 0x1 ;  /* 0x0000001806167c11 */ /* 0x000fe4000f8208ff */
[----:B------:R-:W-:Y:S02]  /*0470*/  LEA R10, P2, R12, UR24, 0x1 ;  /* 0x000000180c0a7c11 */ /* 0x000fe4000f8408ff */
[----:B------:R-:W-:Y:S01]  /*0480*/  LEA.HI.X R23, R6, UR25, R7, 0x1, P1 ;  /* 0x0000001906177c11 */ /* 0x000fe200088f0c07 */
[----:B------:R-:W-:Y:S01]  /*0490*/  IMAD.WIDE R6, R3, UR14, R8 ;  /* 0x0000000e03067c25 */ /* 0x000fe2000f8e0208 */
[----:B------:R-:W-:-:S02]  /*04a0*/  LEA.HI.X R11, R12, UR25, R13, 0x1, P2 ;  /* 0x000000190c0b7c11 */ /* 0x000fc400090f0c0d */
[----:B------:R-:W-:Y:S01]  /*04b0*/  LEA R12, P0, R14, UR24, 0x1 ;  /* 0x000000180e0c7c11 */ /* 0x000fe2000f8008ff */
[----:B0-----:R-:W-:Y:S01]  /*04c0*/  IMAD.WIDE R24, R4, R3, UR6 ;  /* 0x0000000604187e25 */ /* 0x001fe2000f8e0203 */
[----:B------:R-:W-:Y:S01]  /*04d0*/  USHF.R.S32.HI UR5, URZ, 0x1f, UR12 ;  /* 0x0000001fff057899 */ /* 0x000fe2000801140c */
[----:B------:R-:W3:Y:S01]  /*04e0*/  LDG.E.U16 R22, desc[UR18][R22.64] ;  /* 0x0000001216167981 */ /* 0x000ee2000c1e1500 */
[----:B------:R-:W-:Y:S02]  /*04f0*/  LEA.HI.X R13, R14, UR25, R15, 0x1, P0 ;  /* 0x000000190e0d7c11 */ /* 0x000fe400080f0c0f */
[----:B------:R-:W-:Y:S01]  /*0500*/  LEA R14, P1, R6, UR24, 0x1 ;  /* 0x00000018060e7c11 */ /* 0x000fe2000f8208ff */
[----:B------:R-:W-:Y:S01]  /*0510*/  UMOV UR4, UR12 ;  /* 0x0000000c00047c82 */ /* 0x000fe20008000000 */
[----:B------:R-:W-:Y:S01]  /*0520*/  LEA R20, P0, R24, UR24, 0x1 ;  /* 0x0000001818147c11 */ /* 0x000fe2000f8008ff */
[----:B------:R-:W-:Y:S01]  /*0530*/  USHF.R.S32.HI UR7, URZ, 0x1f, UR13 ;  /* 0x0000001fff077899 */ /* 0x000fe2000801140d */
[----:B------:R-:W-:-:S02]  /*0540*/  LEA.HI.X R15, R6, UR25, R7, 0x1, P1 ;  /* 0x00000019060f7c11 */ /* 0x000fc400088f0c07 */
[----:B------:R0:W4:Y:S01]  /*0550*/  LDG.E.U16 R7, desc[UR18][R10.64] ;  /* 0x000000120a077981 */ /* 0x000122000c1e1500 */
[----:B------:R-:W-:Y:S01]  /*0560*/  LEA.HI.X R21, R24, UR25, R25, 0x1, P0 ;  /* 0x0000001918157c11 */ /* 0x000fe200080f0c19 */
[----:B------:R-:W-:Y:S02]  /*0570*/  UMOV UR6, UR13 ;  /* 0x0000000d00067c82 */ /* 0x000fe40008000000 */
[----:B------:R1:W5:Y:S04]  /*0580*/  LDG.E.U16 R6, desc[UR18][R28.64] ;  /* 0x000000121c067981 */ /* 0x000368000c1e1500 */
[----:B------:R1:W4:Y:S01]  /*0590*/  LDG.E.U16 R24, desc[UR18][R18.64] ;  /* 0x0000001212187981 */ /* 0x000322000c1e1500 */
[----:B0-----:R-:W-:Y:S01]  /*05a0*/  IMAD.WIDE R10, R4, R3, UR4 ;  /* 0x00000004040a7e25 */ /* 0x001fe2000f8e0203 */
[----:B------:R-:W-:-:S02]  /*05b0*/  USHF.R.S32.HI UR5, URZ, 0x1f, UR14 ;  /* 0x0000001fff057899 */ /* 0x000fc4000801140e */
[----:B------:R0:W4:Y:S01]  /*05c0*/  LDG.E.U16 R5, desc[UR18][R14.64] ;  /* 0x000000120e057981 */ /* 0x000122000c1e1500 */
[----:B-1----:R-:W-:-:S03]  /*05d0*/  LEA R28, P0, R10, UR24, 0x1 ;  /* 0x000000180a1c7c11 */ /* 0x002fc6000f8008ff */
[----:B------:R1:W4:Y:S01]  /*05e0*/  LDG.E.U16 R25, desc[UR18][R16.64] ;  /* 0x0000001210197981 */ /* 0x000322000c1e1500 */
[----:B------:R-:W-:Y:S01]  /*05f0*/  IMAD.WIDE R18, R4, R3, UR6 ;  /* 0x0000000604127e25 */ /* 0x000fe2000f8e0203 */
[----:B------:R-:W-:Y:S01]  /*0600*/  LEA.HI.X R29, R10, UR25, R11, 0x1, P0 ;  /* 0x000000190a1d7c11 */ /* 0x000fe200080f0c0b */
[----:B------:R-:W-:Y:S01]  /*0610*/  UMOV UR4, UR14 ;  /* 0x0000000e00047c82 */ /* 0x000fe20008000000 */
[----:B------:R-:W4:Y:S01]  /*0620*/  LDG.E.U16 R27, desc[UR18][R20.64] ;  /* 0x00000012141b7981 */ /* 0x000f22000c1e1500 */
[----:B0-----:R-:W-:-:S03]  /*0630*/  LEA R14, P0, R18, UR24, 0x1 ;  /* 0x00000018120e7c11 */ /* 0x001fc6000f8008ff */
[----:B------:R0:W4:Y:S01]  /*0640*/  LDG.E.U16 R23, desc[UR18][R12.64] ;  /* 0x000000120c177981 */ /* 0x000122000c1e1500 */
[----:B-1----:R-:W-:Y:S01]  /*0650*/  IMAD.WIDE R16, R3, UR15, R8 ;  /* 0x0000000f03107c25 */ /* 0x002fe2000f8e0208 */
[----:B------:R-:W-:Y:S01]  /*0660*/  LEA.HI.X R15, R18, UR25, R19, 0x1, P0 ;  /* 0x00000019120f7c11 */ /* 0x000fe200080f0c13 */
[----:B------:R-:W-:Y:S01]  /*0670*/  USHF.R.S32.HI UR7, URZ, 0x1f, UR15 ;  /* 0x0000001fff077899 */ /* 0x000fe2000801140f */
[----:B------:R-:W4:Y:S01]  /*0680*/  LDG.E.U16 R28, desc[UR18][R28.64] ;  /* 0x000000121c1c7981 */ /* 0x000f22000c1e1500 */
[-C--:B------:R-:W-:Y:S01]  /*0690*/  IMAD.WIDE R18, R4, R3.reuse, UR4 ;  /* 0x0000000404127e25 */ /* 0x080fe2000f8e0203 */
[----:B------:R-:W-:Y:S01]  /*06a0*/  LEA R10, P1, R16, UR24, 0x1 ;  /* 0x00000018100a7c11 */ /* 0x000fe2000f8208ff */
[----:B------:R-:W-:Y:S01]  /*06b0*/  UMOV UR6, UR15 ;  /* 0x0000000f00067c82 */ /* 0x000fe20008000000 */
[----:B0-----:R-:W-:Y:S01]  /*06c0*/  LEA R12, P0, R18, UR24, 0x1 ;  /* 0x00000018120c7c11 */ /* 0x001fe2000f8008ff */
[----:B------:R0:W4:Y:S01]  /*06d0*/  LDG.E.U16 R29, desc[UR18][R14.64] ;  /* 0x000000120e1d7981 */ /* 0x000122000c1e1500 */
[----:B------:R-:W-:Y:S01]  /*06e0*/  LEA.HI.X R11, R16, UR25, R17, 0x1, P1 ;  /* 0x00000019100b7c11 */ /* 0x000fe200088f0c11 */
[----:B------:R-:W-:Y:S01]  /*06f0*/  IMAD.WIDE R16, R4, R3, UR6 ;  /* 0x0000000604107e25 */ /* 0x000fe2000f8e0203 */
[----:B------:R-:W-:Y:S01]  /*0700*/  LEA.HI.X R13, R18, UR25, R19, 0x1, P0 ;  /* 0x00000019120d7c11 */ /* 0x000fe200080f0c13 */
[----:B------:R-:W-:-:S02]  /*0710*/  USHF.R.S32.HI UR5, URZ, 0x1f, UR16 ;  /* 0x0000001fff057899 */ /* 0x000fc40008011410 */
[----:B------:R-:W-:Y:S01]  /*0720*/  UMOV UR4, UR16 ;  /* 0x0000001000047c82 */ /* 0x000fe20008000000 */
[----:B0-----:R-:W-:Y:S01]  /*0730*/  IMAD.WIDE R14, R3, UR16, R8 ;  /* 0x00000010030e7c25 */ /* 0x001fe2000f8e0208 */
[----:B------:R-:W-:Y:S01]  /*0740*/  LEA R20, P0, R16, UR24, 0x1 ;  /* 0x0000001810147c11 */ /* 0x000fe2000f8008ff */
[----:B------:R-:W4:Y:S01]  /*0750*/  LDG.E.U16 R12, desc[UR18][R12.64] ;  /* 0x000000120c0c7981 */ /* 0x000f22000c1e1500 */
[----:B------:R-:W-:-:S03]  /*0760*/  LEA R18, P1, R14, UR24, 0x1 ;  /* 0x000000180e127c11 */ /* 0x000fc6000f8208ff */
[----:B------:R-:W4:Y:S01]  /*0770*/  LDG.E.U16 R10, desc[UR18][R10.64] ;  /* 0x000000120a0a7981 */ /* 0x000f22000c1e1500 */
[----:B------:R-:W-:Y:S01]  /*0780*/  LEA.HI.X R19, R14, UR25, R15, 0x1, P1 ;  /* 0x000000190e137c11 */ /* 0x000fe200088f0c0f */
[----:B------:R-:W-:Y:S01]  /*0790*/  IMAD.WIDE R14, R4, R3, UR4 ;  /* 0x00000004040e7e25 */ /* 0x000fe2000f8e0203 */
[----:B------:R-:W-:-:S03]  /*07a0*/  LEA.HI.X R21, R16, UR25, R17, 0x1, P0 ;  /* 0x0000001910157c11 */ /* 0x000fc600080f0c11 */
[----:B------:R-:W4:Y:S01]  /*07b0*/  LDG.E.U16 R18, desc[UR18][R18.64] ;  /* 0x0000001212127981 */ /* 0x000f22000c1e1500 */
[----:B------:R-:W-:-:S03]  /*07c0*/  LEA R16, P0, R14, UR24, 0x1 ;  /* 0x000000180e107c11 */ /* 0x000fc6000f8008ff */
[----:B------:R-:W4:Y:S01]  /*07d0*/  LDG.E.U16 R20, desc[UR18][R20.64] ;  /* 0x0000001214147981 */ /* 0x000f22000c1e1500 */
[----:B------:R-:W-:-:S05]  /*07e0*/  LEA.HI.X R17, R14, UR25, R15, 0x1, P0 ;  /* 0x000000190e117c11 */ /* 0x000fca00080f0c0f */
[----:B------:R-:W4:Y:S01]  /*07f0*/  LDG.E.U16 R16, desc[UR18][R16.64] ;  /* 0x0000001210107981 */ /* 0x000f22000c1e1500 */
[----:B------:R-:W-:-:S04]  /*0800*/  UIADD3 UR9, UPT, UPT, UR9, 0x8, URZ ;  /* 0x0000000809097890 */ /* 0x000fc8000fffe0ff */
[----:B------:R-:W-:Y:S02]  /*0810*/  UISETP.NE.AND UP0, UPT, UR9, URZ, UPT ;  /* 0x000000ff0900728c */ /* 0x000fe4000bf05270 */
[----:B------:R-:W-:Y:S02]  /*0820*/  UIADD3 UR8, UPT, UPT, UR8, 0x8, URZ ;  /* 0x0000000808087890 */ /* 0x000fe4000fffe0ff */
[----:B------:R-:W-:Y:S02]  /*0830*/  UIADD3 UR10, UPT, UPT, UR10, 0x8, URZ ;  /* 0x000000080a0a7890 */ /* 0x000fe4000fffe0ff */
[----:B------:R-:W-:Y:S02]  /*0840*/  UIADD3 UR11, UPT, UPT, UR11, 0x8, URZ ;  /* 0x000000080b0b7890 */ /* 0x000fe4000fffe0ff */
[----:B------:R-:W-:Y:S02]  /*0850*/  UIADD3 UR12, UPT, UPT, UR12, 0x8, URZ ;  /* 0x000000080c0c7890 */ /* 0x000fe4000fffe0ff */
[----:B------:R-:W-:-:S02]  /*0860*/  UIADD3 UR13, UPT, UPT, UR13, 0x8, URZ ;  /* 0x000000080d0d7890 */ /* 0x000fc4000fffe0ff */
[----:B------:R-:W-:Y:S02]  /*0870*/  UIADD3 UR14, UPT, UPT, UR14, 0x8, URZ ;  /* 0x000000080e0e7890 */ /* 0x000fe4000fffe0ff */
[----:B------:R-:W-:Y:S02]  /*0880*/  UIADD3 UR15, UPT, UPT, UR15, 0x8, URZ ;  /* 0x000000080f0f7890 */ /* 0x000fe4000fffe0ff */
[----:B------:R-:W-:Y:S01]  /*0890*/  UIADD3 UR16, UPT, UPT, UR16, 0x8, URZ ;  /* 0x0000000810107890 */ /* 0x000fe2000fffe0ff */
[----:B--2---:R-:W-:Y:S02]  /*08a0*/  HADD2.F32 R3, -RZ, R2.H0_H0 ;  /* 0x20000002ff037230 */ /* 0x004fe40000004100 */
[----:B---3--:R-:W-:Y:S02]  /*08b0*/  HADD2.F32 R22, -RZ, R22.H0_H0 ;  /* 0x20000016ff167230 */ /* 0x008fe40000004100 */
[----:B-----5:R-:W-:Y:S02]  /*08c0*/  HADD2.F32 R6, -RZ, R6.H0_H0 ;  /* 0x20000006ff067230 */ /* 0x020fe40000004100 */
[----:B----4-:R-:W-:-:S02]  /*08d0*/  HADD2.F32 R24, -RZ, R24.H0_H0 ;  /* 0x20000018ff187230 */ /* 0x010fc40000004100 */
[----:B------:R-:W-:Y:S02]  /*08e0*/  HADD2.F32 R25, -RZ, R25.H0_H0 ;  /* 0x20000019ff197230 */ /* 0x000fe40000004100 */
[----:B------:R-:W-:-:S05]  /*08f0*/  HADD2.F32 R27, -RZ, R27.H0_H0 ;  /* 0x2000001bff1b7230 */ /* 0x000fca0000004100 */
[----:B------:R-:W-:Y:S01]  /*0900*/  FFMA R3, R3, R27, R26 ;  /* 0x0000001b03037223 */ /* 0x000fe2000000001a */
[----:B------:R-:W-:-:S03]  /*0910*/  HADD2.F32 R23, -RZ, R23.H0_H0 ;  /* 0x20000017ff177230 */ /* 0x000fc60000004100 */
[----:B------:R-:W-:Y:S01]  /*0920*/  FFMA R3, R6, R25, R3 ;  /* 0x0000001906037223 */ /* 0x000fe20000000003 */
[----:B------:R-:W-:-:S03]  /*0930*/  HADD2.F32 R28, -RZ, R28.H0_H0 ;  /* 0x2000001cff1c7230 */ /* 0x000fc60000004100 */
[----:B------:R-:W-:Y:S01]  /*0940*/  FFMA R3, R24, R23, R3 ;  /* 0x0000001718037223 */ /* 0x000fe20000000003 */
[----:B------:R-:W-:-:S03]  /*0950*/  HADD2.F32 R2, -RZ, R7.H0_H0 ;  /* 0x20000007ff027230 */ /* 0x000fc60000004100 */
[----:B------:R-:W-:Y:S01]  /*0960*/  FFMA R3, R22, R28, R3 ;  /* 0x0000001c16037223 */ /* 0x000fe20000000003 */
[----:B------:R-:W-:Y:S02]  /*0970*/  HADD2.F32 R29, -RZ, R29.H0_H0 ;  /* 0x2000001dff1d7230 */ /* 0x000fe40000004100 */
[----:B------:R-:W-:-:S03]  /*0980*/  HADD2.F32 R5, -RZ, R5.H0_H0 ;  /* 0x20000005ff057230 */ /* 0x000fc60000004100 */
[----:B------:R-:W-:Y:S01]  /*0990*/  FFMA R2, R2, R29, R3 ;  /* 0x0000001d02027223 */ /* 0x000fe20000000003 */
[----:B------:R-:W-:Y:S02]  /*09a0*/  HADD2.F32 R12, -RZ, R12.H0_H0 ;  /* 0x2000000cff0c7230 */ /* 0x000fe40000004100 */
[----:B------:R-:W-:-:S03]  /*09b0*/  HADD2.F32 R3, -RZ, R10.H0_H0 ;  /* 0x2000000aff037230 */ /* 0x000fc60000004100 */
[----:B------:R-:W-:Y:S01]  /*09c0*/  FFMA R2, R5, R12, R2 ;  /* 0x0000000c05027223 */ /* 0x000fe20000000002 */
[----:B------:R-:W-:-:S05]  /*09d0*/  HADD2.F32 R20, -RZ, R20.H0_H0 ;  /* 0x20000014ff147230 */ /* 0x000fca0000004100 */
[----:B------:R-:W-:Y:S01]  /*09e0*/  FFMA R2, R3, R20, R2 ;  /* 0x0000001403027223 */ /* 0x000fe20000000002 */
[----:B------:R-:W-:Y:S02]  /*09f0*/  HADD2.F32 R3, -RZ, R18.H0_H0 ;  /* 0x20000012ff037230 */ /* 0x000fe40000004100 */
[----:B------:R-:W-:-:S05]  /*0a00*/  HADD2.F32 R16, -RZ, R16.H0_H0 ;  /* 0x20000010ff107230 */ /* 0x000fca0000004100 */
[----:B------:R-:W-:Y:S01]  /*0a10*/  FFMA R26, R3, R16, R2 ;  /* 0x00000010031a7223 */ /* 0x000fe20000000002 */
[----:B------:R-:W-:Y:S06]  /*0a20*/  BRA.U UP0, `(.L_x_2) ;  /* 0xfffffff900207547 */ /* 0x000fec000b83ffff */
[----:B------:R-:W0:Y:S02]  /*0a30*/  LDCU UR4, c[0x0][0x398] ;  /* 0x00007300ff0477ac */ /* 0x000e240008000800 */
[----:B0-----:R-:W-:-:S12]  /*0a40*/  ULOP3.LUT UR4, UR4, 0x7ffffff8, URZ, 0xc0, !UPT ;  /* 0x7ffffff804047892 */ /* 0x001fd8000f8ec0ff */
.L_x_1:
[----:B------:R-:W1:Y:S02]  /*0a50*/  LDCU UR5, c[0x0][0x398] ;  /* 0x00007300ff0577ac */ /* 0x000e640008000800 */
[----:B-1----:R-:W-:-:S09]  /*0a60*/  ULOP3.LUT UP0, UR6, UR5, 0x7, URZ, 0xc0, !UPT ;  /* 0x0000000705067892 */ /* 0x002fd2000f80c0ff */
[----:B------:R-:W-:Y:S05]  /*0a70*/  BRA.U !UP0, `(.L_x_0) ;  /* 0x0000000508907547 */ /* 0x000fea000b800000 */
[----:B------:R-:W1:Y:S01]  /*0a80*/  LDC R5, c[0x0][0x360] ;  /* 0x0000d800ff057b82 */ /* 0x000e620000000800 */
[----:B------:R-:W2:Y:S01]  /*0a90*/  LDCU UR7, c[0x0][0x39c] ;  /* 0x00007380ff0777ac */ /* 0x000ea20008000800 */
[----:B------:R-:W-:Y:S02]  /*0aa0*/  SHF.R.S32.HI R3, RZ, 0x1f, R8 ;  /* 0x0000001fff037819 */ /* 0x000fe40000011408 */
[----:B------:R-:W-:Y:S01]  /*0ab0*/  MOV R2, R8 ;  /* 0x0000000800027202 */ /* 0x000fe20000000f00 */
[----:B------:R-:W-:Y:S02]  /*0ac0*/  UISETP.GE.U32.AND UP0, UPT, UR6, 0x4, UPT ;  /* 0x000000040600788c */ /* 0x000fe4000bf06070 */
[----:B------:R-:W-:Y:S01]  /*0ad0*/  ULOP3.LUT UR9, UR5, 0x3, URZ, 0xc0, !UPT ;  /* 0x0000000305097892 */ /* 0x000fe2000f8ec0ff */
[----:B------:R-:W3:Y:S03]  /*0ae0*/  LDCU UR8, c[0x0][0x394] ;  /* 0x00007280ff0877ac */ /* 0x000ee60008000800 */
[----:B------:R-:W-:Y:S01]  /*0af0*/  UISETP.NE.AND UP1, UPT, UR9, URZ, UPT ;  /* 0x000000ff0900728c */ /* 0x000fe2000bf25270 */
[----:B-1----:R-:W-:-:S05]  /*0b00*/  IMAD R4, R5, UR17, R0 ;  /* 0x0000001105047c24 */ /* 0x002fca000f8e0200 */
[----:B--2---:R-:W-:Y:S01]  /*0b10*/  IADD3 R4, PT, PT, R4, UR7, RZ ;  /* 0x0000000704047c10 */ /* 0x004fe2000fffe0ff */
[----:B---3--:R-:W-:Y:S06]  /*0b20*/  BRA.U !UP0, `(.L_x_3) ;  /* 0x0000000108ac7547 */ /* 0x008fec000b800000 */
[----:B------:R-:W1:Y:S01]  /*0b30*/  LDC R13, c[0x0][0x390] ;  /* 0x0000e400ff0d7b82 */ /* 0x000e620000000800 */
[----:B------:R-:W2:Y:S01]  /*0b40*/  LDCU.64 UR12, c[0x0][0x380] ;  /* 0x00007000ff0c77ac */ /* 0x000ea20008000a00 */
[----:B------:R-:W-:-:S04]  /*0b50*/  UIADD3 UR6, UPT, UPT, UR4, UR8, URZ ;  /* 0x0000000804067290 */ /* 0x000fc8000fffe0ff */
[----:B------:R-:W-:Y:S02]  /*0b60*/  USHF.R.S32.HI UR7, URZ, 0x1f, UR6 ;  /* 0x0000001fff077899 */ /* 0x000fe40008011406 */
[----:B------:R-:W-:Y:S02]  /*0b70*/  UIADD3 UR10, UPT, UPT, UR6, 0x1, URZ ;  /* 0x00000001060a7890 */ /* 0x000fe4000fffe0ff */
[----:B------:R-:W-:Y:S02]  /*0b80*/  UIADD3 UR11, UPT, UPT, UR6, 0x2, URZ ;  /* 0x00000002060b7890 */ /* 0x000fe4000fffe0ff */
[----:B-1----:R-:W-:-:S04]  /*0b90*/  IMAD.WIDE R14, R13, UR6, R2 ;  /* 0x000000060d0e7c25 */ /* 0x002fc8000f8e0202 */
[----:B------:R-:W-:Y:S01]  /*0ba0*/  IMAD.WIDE R20, R4, R13, UR6 ;  /* 0x0000000604147e25 */ /* 0x000fe2000f8e020d */
[----:B--2---:R-:W-:Y:S01]  /*0bb0*/  LEA R18, P0, R14, UR12, 0x1 ;  /* 0x0000000c0e127c11 */ /* 0x004fe2000f8008ff */
[----:B------:R-:W-:Y:S02]  /*0bc0*/  UIADD3 UR6, UPT, UPT, UR6, 0x3, URZ ;  /* 0x0000000306067890 */ /* 0x000fe4000fffe0ff */
[C---:B------:R-:W-:Y:S01]  /*0bd0*/  IMAD.WIDE R22, R13.reuse, UR10, R2 ;  /* 0x0000000a0d167c25 */ /* 0x040fe2000f8e0202 */
[----:B------:R-:W-:Y:S02]  /*0be0*/  LEA R6, P1, R20, UR12, 0x1 ;  /* 0x0000000c14067c11 */ /* 0x000fe4000f8208ff */
[----:B------:R-:W-:Y:S01]  /*0bf0*/  LEA.HI.X R19, R14, UR13, R15, 0x1, P0 ;  /* 0x0000000d0e137c11 */ /* 0x000fe200080f0c0f */
[C---:B------:R-:W-:Y:S01]  /*0c00*/  IMAD.WIDE R24, R13.reuse, UR11, R2 ;  /* 0x0000000b0d187c25 */ /* 0x040fe2000f8e0202 */
[----:B------:R-:W-:Y:S02]  /*0c10*/  LEA R16, P2, R22, UR12, 0x1 ;  /* 0x0000000c16107c11 */ /* 0x000fe4000f8408ff */
[----:B------:R-:W-:Y:S01]  /*0c20*/  LEA.HI.X R7, R20, UR13, R21, 0x1, P1 ;  /* 0x0000000d14077c11 */ /* 0x000fe200088f0c15 */
[----:B------:R-:W-:Y:S01]  /*0c30*/  IMAD.WIDE R12, R13, UR6, R2 ;  /* 0x000000060d0c7c25 */ /* 0x000fe2000f8e0202 */
[----:B------:R-:W-:Y:S01]  /*0c40*/  LEA R10, P3, R24, UR12, 0x1 ;  /* 0x0000000c180a7c11 */ /* 0x000fe2000f8608ff */
[----:B0-----:R-:W2:Y:S01]  /*0c50*/  LDG.E.U16 R18, desc[UR18][R18.64] ;  /* 0x0000001212127981 */ /* 0x001ea2000c1e1500 */
[----:B------:R-:W-:-:S02]  /*0c60*/  LEA.HI.X R17, R22, UR13, R23, 0x1, P2 ;  /* 0x0000000d16117c11 */ /* 0x000fc400090f0c17 */
[----:B------:R-:W-:Y:S01]  /*0c70*/  LEA.HI.X R11, R24, UR13, R25, 0x1, P3 ;  /* 0x0000000d180b7c11 */ /* 0x000fe200098f0c19 */
[----:B------:R-:W3:Y:S01]  /*0c80*/  LDG.E.U16 R5, desc[UR18][R6.64] ;  /* 0x0000001206057981 */ /* 0x000ee2000c1e1500 */
[----:B------:R-:W-:-:S03]  /*0c90*/  LEA R14, P0, R12, UR12, 0x1 ;  /* 0x0000000c0c0e7c11 */ /* 0x000fc6000f8008ff */
[----:B------:R-:W4:Y:S01]  /*0ca0*/  LDG.E.U16 R16, desc[UR18][R16.64] ;  /* 0x0000001210107981 */ /* 0x000f22000c1e1500 */
[----:B------:R-:W-:-:S03]  /*0cb0*/  LEA.HI.X R15, R12, UR13, R13, 0x1, P0 ;  /* 0x0000000d0c0f7c11 */ /* 0x000fc600080f0c0d */
[----:B------:R-:W5:Y:S04]  /*0cc0*/  LDG.E.U16 R20, desc[UR18][R6.64+0x2] ;  /* 0x0000021206147981 */ /* 0x000f68000c1e1500 */
[----:B------:R-:W5:Y:S04]  /*0cd0*/  LDG.E.U16 R10, desc[UR18][R10.64] ;  /* 0x000000120a0a7981 */ /* 0x000f68000c1e1500 */
[----:B------:R-:W5:Y:S04]  /*0ce0*/  LDG.E.U16 R21, desc[UR18][R6.64+0x4] ;  /* 0x0000041206157981 */ /* 0x000f68000c1e1500 */
[----:B------:R-:W5:Y:S04]  /*0cf0*/  LDG.E.U16 R14, desc[UR18][R14.64] ;  /* 0x000000120e0e7981 */ /* 0x000f68000c1e1500 */
[----:B------:R-:W5:Y:S01]  /*0d00*/  LDG.E.U16 R22, desc[UR18][R6.64+0x6] ;  /* 0x0000061206167981 */ /* 0x000f62000c1e1500 */
[----:B------:R-:W-:Y:S01]  /*0d10*/  UIADD3 UR4, UPT, UPT, UR4, 0x4, URZ ;  /* 0x0000000404047890 */ /* 0x000fe2000fffe0ff */
[----:B--2---:R-:W-:-:S02]  /*0d20*/  HADD2.F32 R13, -RZ, R18.H0_H0 ;  /* 0x20000012ff0d7230 */ /* 0x004fc40000004100 */
[----:B---3--:R-:W-:Y:S02]  /*0d30*/  HADD2.F32 R5, -RZ, R5.H0_H0 ;  /* 0x20000005ff057230 */ /* 0x008fe40000004100 */
[----:B----4-:R-:W-:-:S03]  /*0d40*/  HADD2.F32 R12, -RZ, R16.H0_H0 ;  /* 0x20000010ff0c7230 */ /* 0x010fc60000004100 */
[----:B------:R-:W-:Y:S01]  /*0d50*/  FFMA R5, R13, R5, R26 ;  /* 0x000000050d057223 */ /* 0x000fe2000000001a */
[----:B-----5:R-:W-:Y:S02]  /*0d60*/  HADD2.F32 R20, -RZ, R20.H0_H0 ;  /* 0x20000014ff147230 */ /* 0x020fe40000004100 */
[----:B------:R-:W-:-:S03]  /*0d70*/  HADD2.F32 R16, -RZ, R10.H0_H0 ;  /* 0x2000000aff107230 */ /* 0x000fc60000004100 */
[----:B------:R-:W-:Y:S01]  /*0d80*/  FFMA R5, R12, R20, R5 ;  /* 0x000000140c057223 */ /* 0x000fe20000000005 */
[----:B------:R-:W-:Y:S02]  /*0d90*/  HADD2.F32 R21, -RZ, R21.H0_H0 ;  /* 0x20000015ff157230 */ /* 0x000fe40000004100 */
[----:B------:R-:W-:-:S03]  /*0da0*/  HADD2.F32 R14, -RZ, R14.H0_H0 ;  /* 0x2000000eff0e7230 */ /* 0x000fc60000004100 */
[----:B------:R-:W-:Y:S01]  /*0db0*/  FFMA R5, R16, R21, R5 ;  /* 0x0000001510057223 */ /* 0x000fe20000000005 */
[----:B------:R-:W-:-:S05]  /*0dc0*/  HADD2.F32 R22, -RZ, R22.H0_H0 ;  /* 0x20000016ff167230 */ /* 0x000fca0000004100 */
[----:B------:R-:W-:-:S07]  /*0dd0*/  FFMA R26, R14, R22, R5 ;  /* 0x000000160e1a7223 */ /* 0x000fce0000000005 */
.L_x_3:
[----:B------:R-:W-:Y:S05]  /*0de0*/  BRA.U !UP1, `(.L_x_0) ;  /* 0x0000000109b47547 */ /* 0x000fea000b800000 */
[----:B------:R-:W-:Y:S02]  /*0df0*/  UISETP.NE.AND UP0, UPT, UR9, 0x1, UPT ;  /* 0x000000010900788c */ /* 0x000fe4000bf05270 */
[----:B------:R-:W-:-:S04]  /*0e00*/  ULOP3.LUT UR5, UR5, 0x1, URZ, 0xc0, !UPT ;  /* 0x0000000105057892 */ /* 0x000fc8000f8ec0ff */
[----:B------:R-:W-:-:S03]  /*0e10*/  UISETP.NE.U32.AND UP1, UPT, UR5, 0x1, UPT ;  /* 0x000000010500788c */ /* 0x000fc6000bf25070 */
[----:B------:R-:W-:Y:S08]  /*0e20*/  BRA.U !UP0, `(.L_x_4) ;  /* 0x0000000108647547 */ /* 0x000ff0000b800000 */
[----:B------:R-:W1:Y:S01]  /*0e30*/  LDC R13, c[0x0][0x390] ;  /* 0x0000e400ff0d7b82 */ /* 0x000e620000000800 */
[----:B------:R-:W2:Y:S01]  /*0e40*/  LDCU.64 UR10, c[0x0][0x380] ;  /* 0x00007000ff0a77ac */ /* 0x000ea20008000a00 */
[----:B------:R-:W-:-:S04]  /*0e50*/  UIADD3 UR6, UPT, UPT, UR4, UR8, URZ ;  /* 0x0000000804067290 */ /* 0x000fc8000fffe0ff */
[----:B------:R-:W-:Y:S02]  /*0e60*/  USHF.R.S32.HI UR7, URZ, 0x1f, UR6 ;  /* 0x0000001fff077899 */ /* 0x000fe40008011406 */
[----:B------:R-:W-:Y:S02]  /*0e70*/  UIADD3 UR5, UPT, UPT, UR6, 0x1, URZ ;  /* 0x0000000106057890 */ /* 0x000fe4000fffe0ff */
[----:B-1----:R-:W-:-:S04]  /*0e80*/  IMAD.WIDE R14, R13, UR6, R2 ;  /* 0x000000060d0e7c25 */ /* 0x002fc8000f8e0202 */
[----:B------:R-:W-:Y:S01]  /*0e90*/  IMAD.WIDE R16, R4, R13, UR6 ;  /* 0x0000000604107e25 */ /* 0x000fe2000f8e020d */
[----:B--2---:R-:W-:-:S03]  /*0ea0*/  LEA R6, P0, R14, UR10, 0x1 ;  /* 0x0000000a0e067c11 */ /* 0x004fc6000f8008ff */
[----:B------:R-:W-:Y:S01]  /*0eb0*/  IMAD.WIDE R12, R13, UR5, R2 ;  /* 0x000000050d0c7c25 */ /* 0x000fe2000f8e0202 */
[----:B------:R-:W-:Y:S02]  /*0ec0*/  LEA R10, P1, R16, UR10, 0x1 ;  /* 0x0000000a100a7c11 */ /* 0x000fe4000f8208ff */
[----:B------:R-:W-:Y:S02]  /*0ed0*/  LEA.HI.X R7, R14, UR11, R15, 0x1, P0 ;  /* 0x0000000b0e077c11 */ /* 0x000fe400080f0c0f */
[----:B------:R-:W-:Y:S02]  /*0ee0*/  LEA R14, P0, R12, UR10, 0x1 ;  /* 0x0000000a0c0e7c11 */ /* 0x000fe4000f8008ff */
[----:B------:R-:W-:Y:S01]  /*0ef0*/  LEA.HI.X R11, R16, UR11, R17, 0x1, P1 ;  /* 0x0000000b100b7c11 */ /* 0x000fe200088f0c11 */
[----:B0-----:R-:W2:Y:S01]  /*0f00*/  LDG.E.U16 R6, desc[UR18][R6.64] ;  /* 0x0000001206067981 */ /* 0x001ea2000c1e1500 */
[----:B------:R-:W-:-:S03]  /*0f10*/  LEA.HI.X R15, R12, UR11, R13, 0x1, P0 ;  /* 0x0000000b0c0f7c11 */ /* 0x000fc600080f0c0d */
[----:B------:R-:W3:Y:S04]  /*0f20*/  LDG.E.U16 R5, desc[UR18][R10.64] ;  /* 0x000000120a057981 */ /* 0x000ee8000c1e1500 */
[----:B------:R-:W4:Y:S04]  /*0f30*/  LDG.E.U16 R14, desc[UR18][R14.64] ;  /* 0x000000120e0e7981 */ /* 0x000f28000c1e1500 */
[----:B------:R-:W5:Y:S01]  /*0f40*/  LDG.E.U16 R12, desc[UR18][R10.64+0x2] ;  /* 0x000002120a0c7981 */ /* 0x000f62000c1e1500 */
[----:B------:R-:W-:Y:S01]  /*0f50*/  UIADD3 UR4, UPT, UPT, UR4, 0x2, URZ ;  /* 0x0000000204047890 */ /* 0x000fe2000fffe0ff */
[----:B--2---:R-:W-:-:S02]  /*0f60*/  HADD2.F32 R13, -RZ, R6.H0_H0 ;  /* 0x20000006ff0d7230 */ /* 0x004fc40000004100 */
[----:B---3--:R-:W-:Y:S02]  /*0f70*/  HADD2.F32 R5, -RZ, R5.H0_H0 ;  /* 0x20000005ff057230 */ /* 0x008fe40000004100 */
[----:B----4-:R-:W-:-:S03]  /*0f80*/  HADD2.F32 R16, -RZ, R14.H0_H0 ;  /* 0x2000000eff107230 */ /* 0x010fc60000004100 */
[----:B------:R-:W-:Y:S01]  /*0f90*/  FFMA R5, R13, R5, R26 ;  /* 0x000000050d057223 */ /* 0x000fe2000000001a */
[----:B-----5:R-:W-:-:S05]  /*0fa0*/  HADD2.F32 R12, -RZ, R12.H0_H0 ;  /* 0x2000000cff0c7230 */ /* 0x020fca0000004100 */
[----:B------:R-:W-:-:S07]  /*0fb0*/  FFMA R26, R16, R12, R5 ;  /* 0x0000000c101a7223 */ /* 0x000fce0000000005 */
.L_x_4:
[----:B------:R-:W-:Y:S05]  /*0fc0*/  BRA.U UP1, `(.L_x_0) ;  /* 0x00000001013c7547 */ /* 0x000fea000b800000 */
[----:B------:R-:W1:Y:S01]  /*0fd0*/  LDC R5, c[0x0][0x390] ;  /* 0x0000e400ff057b82 */ /* 0x000e620000000800 */
[----:B------:R-:W2:Y:S01]  /*0fe0*/  LDCU.64 UR6, c[0x0][0x380] ;  /* 0x00007000ff0677ac */ /* 0x000ea20008000a00 */
[----:B------:R-:W-:-:S04]  /*0ff0*/  UIADD3 UR4, UPT, UPT, UR4, UR8, URZ ;  /* 0x0000000804047290 */ /* 0x000fc8000fffe0ff */
[----:B------:R-:W-:Y:S02]  /*1000*/  USHF.R.S32.HI UR5, URZ, 0x1f, UR4 ;  /* 0x0000001fff057899 */ /* 0x000fe40008011404 */
[----:B-1----:R-:W-:-:S04]  /*1010*/  IMAD.WIDE R2, R5, UR4, R2 ;  /* 0x0000000405027c25 */ /* 0x002fc8000f8e0202 */
[----:B------:R-:W-:Y:S01]  /*1020*/  IMAD.WIDE R4, R4, R5, UR4 ;  /* 0x0000000404047e25 */ /* 0x000fe2000f8e0205 */
[----:B--2---:R-:W-:Y:S02]  /*1030*/  LEA R6, P0, R2, UR6, 0x1 ;  /* 0x0000000602067c11 */ /* 0x004fe4000f8008ff */
[----:B------:R-:W-:Y:S02]  /*1040*/  LEA R10, P1, R4, UR6, 0x1 ;  /* 0x00000006040a7c11 */ /* 0x000fe4000f8208ff */
[----:B------:R-:W-:Y:S02]  /*1050*/  LEA.HI.X R7, R2, UR7, R3, 0x1, P0 ;  /* 0x0000000702077c11 */ /* 0x000fe400080f0c03 */
[----:B------:R-:W-:-:S03]  /*1060*/  LEA.HI.X R11, R4, UR7, R5, 0x1, P1 ;  /* 0x00000007040b7c11 */ /* 0x000fc600088f0c05 */
[----:B0-----:R-:W2:Y:S04]  /*1070*/  LDG.E.U16 R6, desc[UR18][R6.64] ;  /* 0x0000001206067981 */ /* 0x001ea8000c1e1500 */
[----:B------:R-:W3:Y:S01]  /*1080*/  LDG.E.U16 R10, desc[UR18][R10.64] ;  /* 0x000000120a0a7981 */ /* 0x000ee2000c1e1500 */
[----:B--2---:R-:W-:Y:S02]  /*1090*/  HADD2.F32 R3, -RZ, R6.H0_H0 ;  /* 0x20000006ff037230 */ /* 0x004fe40000004100 */
[----:B---3--:R-:W-:-:S05]  /*10a0*/  HADD2.F32 R2, -RZ, R10.H0_H0 ;  /* 0x2000000aff027230 */ /* 0x008fca0000004100 */
[----:B------:R-:W-:-:S07]  /*10b0*/  FFMA R26, R3, R2, R26 ;  /* 0x00000002031a7223 */ /* 0x000fce000000001a */
.L_x_0:
[----:B------:R-:W1:Y:S01]  /*10c0*/  LDC R3, c[0x0][0x360] ;  /* 0x0000d800ff037b82 */ /* 0x000e620000000800 */
[----:B------:R-:W2:Y:S01]  /*10d0*/  LDCU UR4, c[0x0][0x39c] ;  /* 0x00007380ff0477ac */ /* 0x000ea20008000800 */
[----:B------:R-:W-:Y:S01]  /*10e0*/  SHF.R.S32.HI R9, RZ, 0x1f, R8 ;  /* 0x0000001fff097819 */ /* 0x000fe20000011408 */
[----:B------:R-:W3:Y:S01]  /*10f0*/  LDCU UR5, c[0x0][0x390] ;  /* 0x00007200ff0577ac */ /* 0x000ee20008000800 */
[----:B------:R-:W4:Y:S01]  /*1100*/  LDCU.64 UR6, c[0x0][0x380] ;  /* 0x00007000ff0677ac */ /* 0x000f220008000a00 */
[----:B-1----:R-:W-:-:S05]  /*1110*/  IMAD R0, R3, UR17, R0 ;  /* 0x0000001103007c24 */ /* 0x002fca000f8e0200 */
[----:B--2---:R-:W-:-:S05]  /*1120*/  IADD3 R3, PT, PT, R0, UR4, RZ ;  /* 0x0000000400037c10 */ /* 0x004fca000fffe0ff */
[----:B---3--:R-:W-:-:S03]  /*1130*/  IMAD.WIDE R2, R3, UR5, R8 ;  /* 0x0000000503027c25 */ /* 0x008fc6000f8e0208 */
[----:B----4-:R-:W-:-:S04]  /*1140*/  LEA R4, P0, R2, UR6, 0x1 ;  /* 0x0000000602047c11 */ /* 0x010fc8000f8008ff */
[----:B------:R-:W-:-:S05]  /*1150*/  LEA.HI.X R5, R2, UR7, R3, 0x1, P0 ;  /* 0x0000000702057c11 */ /* 0x000fca00080f0c03 */
[----:B0-----:R-:W2:Y:S02]  /*1160*/  LDG.E.U16 R0, desc[UR18][R4.64] ;  /* 0x0000001204007981 */ /* 0x001ea4000c1e1500 */
[----:B--2---:R-:W-:-:S05]  /*1170*/  HADD2.F32 R3, -RZ, R0.H0_H0 ;  /* 0x20000000ff037230 */ /* 0x004fca0000004100 */
[----:B------:R-:W-:-:S05]  /*1180*/  FADD R3, R3, -R26 ;  /* 0x8000001a03037221 */ /* 0x000fca0000000000 */
[----:B------:R-:W-:-:S05]  /*1190*/  F2FP.F16.F32.PACK_AB R3, RZ, R3 ;  /* 0x00000003ff03723e */ /* 0x000fca00000000ff */
[----:B------:R-:W-:Y:S01]  /*11a0*/  STG.E.U16 desc[UR18][R4.64], R3 ;  /* 0x0000000304007986 */ /* 0x000fe2000c101512 */
[----:B------:R-:W-:Y:S05]  /*11b0*/  EXIT ;  /* 0x000000000000794d */ /* 0x000fea0003800000 */
.L_x_5:
[----:B------:R-:W-:-:S00]  /*11c0*/  BRA `(.L_x_5) ;  /* 0xfffffffc00fc7947 */ /* 0x000fc0000383ffff */
[----:B------:R-:W-:-:S00]  /*11d0*/  NOP ;  /* 0x0000000000007918 */ /* 0x000fc00000000000 */
        /* <DEDUP_REMOVED lines=10> */
.L_x_6:


//--------------------- .nv.shared.reserved.0     --------------------------
	.section	.nv.shared.reserved.0,"aw",@nobits
	.weak		__nv_reservedSMEM_offset_0_alias
	.size		__nv_reservedSMEM_offset_0_alias, 0, 64
	.other		__nv_reservedSMEM_offset_0_alias,@"STO_CUDA_RESERVED_SHARED STV_DEFAULT"
__nv_reservedSMEM_offset_0_alias:
	.zero		0
	.zero		64


//--------------------- .nv.constant0._Z21A22_gemm_naive_kernelP6__halfiiiiiii --------------------------
	.section	.nv.constant0._Z21A22_gemm_naive_kernelP6__halfiiiiiii,"a",@progbits
	.sectionflags	@""
	.align	4
.nv.constant0._Z21A22_gemm_naive_kernelP6__halfiiiiiii:
	.zero		932


//--------------------- SYMBOLS --------------------------

	.type		.nv.reservedSmem.offset0,@object
	.size		.nv.reservedSmem.offset0,0x4
